//
// Generated by NVIDIA NVVM Compiler
//
// Compiler Build ID: CL-36424714
// Cuda compilation tools, release 13.0, V13.0.88
// Based on NVVM 20.0.0
//

.version 9.0
.target sm_100
.address_size 64

	// .globl	_Z10multMatrizPdS_S_

.visible .entry _Z10multMatrizPdS_S_(
	.param .u64 .ptr .align 1 _Z10multMatrizPdS_S__param_0,
	.param .u64 .ptr .align 1 _Z10multMatrizPdS_S__param_1,
	.param .u64 .ptr .align 1 _Z10multMatrizPdS_S__param_2
)
{
	.reg .pred 	%p<5>;
	.reg .b32 	%r<35>;
	.reg .b64 	%rd<47>;
	.reg .b64 	%fd<52>;

	ld.param.u64 	%rd19, [_Z10multMatrizPdS_S__param_0];
	ld.param.u64 	%rd20, [_Z10multMatrizPdS_S__param_1];
	ld.param.u64 	%rd21, [_Z10multMatrizPdS_S__param_2];
	mov.u32 	%r8, %ctaid.x;
	mov.u32 	%r9, %ntid.x;
	mov.u32 	%r10, %tid.x;
	mad.lo.s32 	%r1, %r8, %r9, %r10;
	mov.u32 	%r11, %ctaid.y;
	mov.u32 	%r12, %ntid.y;
	mov.u32 	%r13, %tid.y;
	mad.lo.s32 	%r14, %r11, %r12, %r13;
	setp.gt.s32 	%p1, %r1, 8191;
	setp.gt.u32 	%p2, %r14, 511;
	or.pred  	%p3, %p1, %p2;
	@%p3 bra 	$L__BB0_4;
	shl.b32 	%r33, %r1, 10;
	add.s32 	%r16, %r14, 1024;
	mul.wide.u32 	%rd1, %r16, 8;
	add.s32 	%r17, %r14, 1536;
	mul.wide.u32 	%rd2, %r17, 8;
	add.s32 	%r18, %r14, 2048;
	mul.wide.u32 	%rd3, %r18, 8;
	add.s32 	%r19, %r14, 2560;
	mul.wide.u32 	%rd4, %r19, 8;
	add.s32 	%r20, %r14, 3072;
	mul.wide.u32 	%rd5, %r20, 8;
	add.s32 	%r21, %r14, 3584;
	mul.wide.u32 	%rd6, %r21, 8;
	add.s32 	%r22, %r14, 4096;
	mul.wide.u32 	%rd7, %r22, 8;
	add.s32 	%r23, %r14, 4608;
	mul.wide.u32 	%rd8, %r23, 8;
	add.s32 	%r24, %r14, 5120;
	mul.wide.u32 	%rd9, %r24, 8;
	add.s32 	%r25, %r14, 5632;
	mul.wide.u32 	%rd10, %r25, 8;
	add.s32 	%r26, %r14, 6144;
	mul.wide.u32 	%rd11, %r26, 8;
	add.s32 	%r27, %r14, 6656;
	mul.wide.u32 	%rd12, %r27, 8;
	add.s32 	%r28, %r14, 7168;
	mul.wide.u32 	%rd13, %r28, 8;
	add.s32 	%r29, %r14, 7680;
	mul.wide.u32 	%rd14, %r29, 8;
	cvta.to.global.u64 	%rd22, %rd19;
	add.s64 	%rd15, %rd22, 64;
	cvta.to.global.u64 	%rd46, %rd20;
	mov.f64 	%fd51, 0d0000000000000000;
	mov.b32 	%r34, 0;
	add.s32 	%r30, %r14, 512;
$L__BB0_2:
	mul.wide.s32 	%rd23, %r33, 8;
	add.s64 	%rd24, %rd15, %rd23;
	ld.global.f64 	%fd4, [%rd24+-64];
	mul.wide.u32 	%rd25, %r14, 8;
	add.s64 	%rd26, %rd46, %rd25;
	ld.global.f64 	%fd5, [%rd26];
	fma.rn.f64 	%fd6, %fd4, %fd5, %fd51;
	ld.global.f64 	%fd7, [%rd24+-56];
	mul.wide.u32 	%rd27, %r30, 8;
	add.s64 	%rd28, %rd46, %rd27;
	ld.global.f64 	%fd8, [%rd28];
	fma.rn.f64 	%fd9, %fd7, %fd8, %fd6;
	ld.global.f64 	%fd10, [%rd24+-48];
	add.s64 	%rd29, %rd46, %rd1;
	ld.global.f64 	%fd11, [%rd29];
	fma.rn.f64 	%fd12, %fd10, %fd11, %fd9;
	ld.global.f64 	%fd13, [%rd24+-40];
	add.s64 	%rd30, %rd46, %rd2;
	ld.global.f64 	%fd14, [%rd30];
	fma.rn.f64 	%fd15, %fd13, %fd14, %fd12;
	ld.global.f64 	%fd16, [%rd24+-32];
	add.s64 	%rd31, %rd46, %rd3;
	ld.global.f64 	%fd17, [%rd31];
	fma.rn.f64 	%fd18, %fd16, %fd17, %fd15;
	ld.global.f64 	%fd19, [%rd24+-24];
	add.s64 	%rd32, %rd46, %rd4;
	ld.global.f64 	%fd20, [%rd32];
	fma.rn.f64 	%fd21, %fd19, %fd20, %fd18;
	ld.global.f64 	%fd22, [%rd24+-16];
	add.s64 	%rd33, %rd46, %rd5;
	ld.global.f64 	%fd23, [%rd33];
	fma.rn.f64 	%fd24, %fd22, %fd23, %fd21;
	ld.global.f64 	%fd25, [%rd24+-8];
	add.s64 	%rd34, %rd46, %rd6;
	ld.global.f64 	%fd26, [%rd34];
	fma.rn.f64 	%fd27, %fd25, %fd26, %fd24;
	ld.global.f64 	%fd28, [%rd24];
	add.s64 	%rd35, %rd46, %rd7;
	ld.global.f64 	%fd29, [%rd35];
	fma.rn.f64 	%fd30, %fd28, %fd29, %fd27;
	ld.global.f64 	%fd31, [%rd24+8];
	add.s64 	%rd36, %rd46, %rd8;
	ld.global.f64 	%fd32, [%rd36];
	fma.rn.f64 	%fd33, %fd31, %fd32, %fd30;
	ld.global.f64 	%fd34, [%rd24+16];
	add.s64 	%rd37, %rd46, %rd9;
	ld.global.f64 	%fd35, [%rd37];
	fma.rn.f64 	%fd36, %fd34, %fd35, %fd33;
	ld.global.f64 	%fd37, [%rd24+24];
	add.s64 	%rd38, %rd46, %rd10;
	ld.global.f64 	%fd38, [%rd38];
	fma.rn.f64 	%fd39, %fd37, %fd38, %fd36;
	ld.global.f64 	%fd40, [%rd24+32];
	add.s64 	%rd39, %rd46, %rd11;
	ld.global.f64 	%fd41, [%rd39];
	fma.rn.f64 	%fd42, %fd40, %fd41, %fd39;
	ld.global.f64 	%fd43, [%rd24+40];
	add.s64 	%rd40, %rd46, %rd12;
	ld.global.f64 	%fd44, [%rd40];
	fma.rn.f64 	%fd45, %fd43, %fd44, %fd42;
	ld.global.f64 	%fd46, [%rd24+48];
	add.s64 	%rd41, %rd46, %rd13;
	ld.global.f64 	%fd47, [%rd41];
	fma.rn.f64 	%fd48, %fd46, %fd47, %fd45;
	ld.global.f64 	%fd49, [%rd24+56];
	add.s64 	%rd42, %rd46, %rd14;
	ld.global.f64 	%fd50, [%rd42];
	fma.rn.f64 	%fd51, %fd49, %fd50, %fd48;
	add.s32 	%r34, %r34, 16;
	add.s64 	%rd46, %rd46, 65536;
	add.s32 	%r33, %r33, 16;
	setp.ne.s32 	%p4, %r34, 1024;
	@%p4 bra 	$L__BB0_2;
	shl.b32 	%r31, %r1, 9;
	add.s32 	%r32, %r31, %r14;
	cvta.to.global.u64 	%rd43, %rd21;
	mul.wide.s32 	%rd44, %r32, 8;
	add.s64 	%rd45, %rd43, %rd44;
	st.global.f64 	[%rd45], %fd51;
$L__BB0_4:
	ret;

}


// ===== COMPILED SASS (sm_100) =====

	.target	sm_100

	.elftype	@"ET_EXEC"


//--------------------- .note.nv.tkinfo           --------------------------
	.section	.note.nv.tkinfo,"",@"SHT_NOTE"
	.sectionflags	@"SHF_NOTE_NV_TKINFO"
	.tkinfo
        /*0018*/ 	.word	0x00000002
        /*0030*/ 	.string	""
        /*0030*/ 	.string	"ptxas"
        /*0030*/ 	.string	"Cuda compilation tools, release 13.0, V13.0.88"
        /*0030*/ 	.string	"Build cuda_13.0.r13.0/compiler.36424714_0"
        /*0030*/ 	.string	"-arch sm_100 -m 64 "



//--------------------- .note.nv.cuinfo           --------------------------
	.section	.note.nv.cuinfo,"",@"SHT_NOTE"
	.sectionflags	@"SHF_NOTE_NV_CUINFO"
        /*0018*/ 	.short	0x0002
        /*001a*/ 	.short	0x0064
        /*001c*/ 	.short	0x0082
	.zero		2


//--------------------- .nv.info                  --------------------------
	.section	.nv.info,"",@"SHT_CUDA_INFO"
	.align	4


	//----- nvinfo : EIATTR_REGCOUNT
	.align		4
        /*0000*/ 	.byte	0x04, 0x2f
        /*0002*/ 	.short	(.L_1 - .L_0)
	.align		4
.L_0:
        /*0004*/ 	.word	index@(_Z10multMatrizPdS_S_)
        /*0008*/ 	.word	0x00000028


	//----- nvinfo : EIATTR_FRAME_SIZE
	.align		4
.L_1:
        /*000c*/ 	.byte	0x04, 0x11
        /*000e*/ 	.short	(.L_3 - .L_2)
	.align		4
.L_2:
        /*0010*/ 	.word	index@(_Z10multMatrizPdS_S_)
        /*0014*/ 	.word	0x00000000


	//----- nvinfo : EIATTR_MIN_STACK_SIZE
	.align		4
.L_3:
        /*0018*/ 	.byte	0x04, 0x12
        /*001a*/ 	.short	(.L_5 - .L_4)
	.align		4
.L_4:
        /*001c*/ 	.word	index@(_Z10multMatrizPdS_S_)
        /*0020*/ 	.word	0x00000000
.L_5:


//--------------------- .nv.compat                --------------------------
	.section	.nv.compat,"",@"SHT_CUDA_COMPAT_INFO"
	.align	4
        /*0000*/ 	.byte	0x02, 0x09, 0x00, 0x00, 0x02, 0x02, 0x01, 0x00, 0x02, 0x05, 0x05, 0x00, 0x03, 0x07, 0x01, 0x01
        /*0010*/ 	.byte	0x02, 0x03, 0x00, 0x00, 0x02, 0x06, 0x01, 0x00, 0x04, 0x0b, 0x08, 0x00, 0x01, 0x00, 0x00, 0x00
        /*0020*/ 	.byte	0x00, 0x00, 0x00, 0x00


//--------------------- .nv.info._Z10multMatrizPdS_S_ --------------------------
	.section	.nv.info._Z10multMatrizPdS_S_,"",@"SHT_CUDA_INFO"
	.sectionflags	@""
	.align	4


	//----- nvinfo : EIATTR_CUDA_API_VERSION
	.align		4
        /*0000*/ 	.byte	0x04, 0x37
        /*0002*/ 	.short	(.L_7 - .L_6)
.L_6:
        /*0004*/ 	.word	0x00000082


	//----- nvinfo : EIATTR_KPARAM_INFO
	.align		4
.L_7:
        /*0008*/ 	.byte	0x04, 0x17
        /*000a*/ 	.short	(.L_9 - .L_8)
.L_8:
        /*000c*/ 	.word	0x00000000
        /*0010*/ 	.short	0x0002
        /*0012*/ 	.short	0x0010
        /*0014*/ 	.byte	0x00, 0xf5, 0x21, 0x00


	//----- nvinfo : EIATTR_KPARAM_INFO
	.align		4
.L_9:
        /*0018*/ 	.byte	0x04, 0x17
        /*001a*/ 	.short	(.L_11 - .L_10)
.L_10:
        /*001c*/ 	.word	0x00000000
        /*0020*/ 	.short	0x0001
        /*0022*/ 	.short	0x0008
        /*0024*/ 	.byte	0x00, 0xf5, 0x21, 0x00


	//----- nvinfo : EIATTR_KPARAM_INFO
	.align		4
.L_11:
        /*0028*/ 	.byte	0x04, 0x17
        /*002a*/ 	.short	(.L_13 - .L_12)
.L_12:
        /*002c*/ 	.word	0x00000000
        /*0030*/ 	.short	0x0000
        /*0032*/ 	.short	0x0000
        /*0034*/ 	.byte	0x00, 0xf5, 0x21, 0x00


	//----- nvinfo : EIATTR_SPARSE_MMA_MASK
	.align		4
.L_13:
        /*0038*/ 	.byte	0x03, 0x50
        /*003a*/ 	.short	0x0000


	//----- nvinfo : EIATTR_MAXREG_COUNT
	.align		4
        /*003c*/ 	.byte	0x03, 0x1b
        /*003e*/ 	.short	0x00ff


	//----- nvinfo : EIATTR_MERCURY_ISA_VERSION
	.align		4
        /*0040*/ 	.byte	0x03, 0x5f
        /*0042*/ 	.short	0x0101


	//----- nvinfo : EIATTR_VRC_CTA_INIT_COUNT
	.align		4
        /*0044*/ 	.byte	0x02, 0x4a
	.zero		1
	.zero		1


	//----- nvinfo : EIATTR_EXIT_INSTR_OFFSETS
	.align		4
        /*0048*/ 	.byte	0x04, 0x1c
        /*004a*/ 	.short	(.L_15 - .L_14)


	//   ....[0]....
.L_14:
        /*004c*/ 	.word	0x000000b0


	//   ....[1]....
        /*0050*/ 	.word	0x00000720


	//----- nvinfo : EIATTR_CBANK_PARAM_SIZE
	.align		4
.L_15:
        /*0054*/ 	.byte	0x03, 0x19
        /*0056*/ 	.short	0x0018


	//----- nvinfo : EIATTR_PARAM_CBANK
	.align		4
        /*0058*/ 	.byte	0x04, 0x0a
        /*005a*/ 	.short	(.L_17 - .L_16)
	.align		4
.L_16:
        /*005c*/ 	.word	index@(.nv.constant0._Z10multMatrizPdS_S_)
        /*0060*/ 	.short	0x0380
        /*0062*/ 	.short	0x0018


	//----- nvinfo : EIATTR_SW_WAR
	.align		4
.L_17:
        /*0064*/ 	.byte	0x04, 0x36
        /*0066*/ 	.short	(.L_19 - .L_18)
.L_18:
        /*0068*/ 	.word	0x00000008
.L_19:


//--------------------- .nv.callgraph             --------------------------
	.section	.nv.callgraph,"",@"SHT_CUDA_CALLGRAPH"
	.align	4
	.sectionentsize	8
	.align		4
        /*0000*/ 	.word	0x00000000
	.align		4
        /*0004*/ 	.word	0xffffffff
	.align		4
        /*0008*/ 	.word	0x00000000
	.align		4
        /*000c*/ 	.word	0xfffffffe
	.align		4
        /*0010*/ 	.word	0x00000000
	.align		4
        /*0014*/ 	.word	0xfffffffd
	.align		4
        /*0018*/ 	.word	0x00000000
	.align		4
        /*001c*/ 	.word	0xfffffffc


//--------------------- .text._Z10multMatrizPdS_S_ --------------------------
	.section	.text._Z10multMatrizPdS_S_,"ax",@progbits
	.align	128
        .global         _Z10multMatrizPdS_S_
        .type           _Z10multMatrizPdS_S_,@function
        .size           _Z10multMatrizPdS_S_,(.L_x_2 - _Z10multMatrizPdS_S_)
        .other          _Z10multMatrizPdS_S_,@"STO_CUDA_ENTRY STV_DEFAULT"
_Z10multMatrizPdS_S_:
.text._Z10multMatrizPdS_S_:
[----:B------:R-:W-:Y:S01]  /*0000*/  LDC R1, c[0x0][0x37c] ;  /* 0x0000df00ff017b82 */ /* 0x000fe20000000800 */
[----:B------:R-:W0:Y:S07]  /*0010*/  S2R R5, SR_TID.Y ;  /* 0x0000000000057919 */ /* 0x000e2e0000002200 */
[----:B------:R-:W1:Y:S01]  /*0020*/  LDC R3, c[0x0][0x360] ;  /* 0x0000d800ff037b82 */ /* 0x000e620000000800 */
[----:B------:R-:W1:Y:S07]  /*0030*/  S2R R2, SR_TID.X ;  /* 0x0000000000027919 */ /* 0x000e6e0000002100 */
[----:B------:R-:W0:Y:S08]  /*0040*/  S2UR UR5, SR_CTAID.Y ;  /* 0x00000000000579c3 */ /* 0x000e300000002600 */
[----:B------:R-:W0:Y:S08]  /*0050*/  LDC R0, c[0x0][0x364] ;  /* 0x0000d900ff007b82 */ /* 0x000e300000000800 */
[----:B------:R-:W1:Y:S01]  /*0060*/  S2UR UR4, SR_CTAID.X ;  /* 0x00000000000479c3 */ /* 0x000e620000002500 */
[----:B0-----:R-:W-:-:S05]  /*0070*/  IMAD R0, R0, UR5, R5 ;  /* 0x0000000500007c24 */ /* 0x001fca000f8e0205 */
[----:B------:R-:W-:Y:S01]  /*0080*/  ISETP.GT.U32.AND P0, PT, R0, 0x1ff, PT ;  /* 0x000001ff0000780c */ /* 0x000fe20003f04070 */
[----:B-1----:R-:W-:-:S05]  /*0090*/  IMAD R3, R3, UR4, R2 ;  /* 0x0000000403037c24 */ /* 0x002fca000f8e0202 */
[----:B------:R-:W-:-:S13]  /*00a0*/  ISETP.GT.OR P0, PT, R3, 0x1fff, P0 ;  /* 0x00001fff0300780c */ /* 0x000fda0000704670 */
[----:B------:R-:W-:Y:S05]  /*00b0*/  @P0 EXIT ;  /* 0x000000000000094d */ /* 0x000fea0003800000 */
[----:B------:R-:W0:Y:S01]  /*00c0*/  LDC R13, c[0x0][0x38c] ;  /* 0x0000e300ff0d7b82 */ /* 0x000e220000000800 */
[----:B------:R-:W1:Y:S01]  /*00d0*/  LDCU.64 UR6, c[0x0][0x380] ;  /* 0x00007000ff0677ac */ /* 0x000e620008000a00 */
[----:B------:R-:W-:Y:S01]  /*00e0*/  SHF.L.U32 R2, R3, 0xa, RZ ;  /* 0x0000000a03027819 */ /* 0x000fe200000006ff */
[C---:B------:R-:W-:Y:S01]  /*00f0*/  VIADD R9, R0.reuse, 0xe00 ;  /* 0x00000e0000097836 */ /* 0x040fe20000000000 */
[C---:B------:R-:W-:Y:S01]  /*0100*/  IADD3 R4, PT, PT, R0.reuse, 0x400, RZ ;  /* 0x0000040000047810 */ /* 0x040fe20007ffe0ff */
[----:B------:R-:W2:Y:S01]  /*0110*/  LDCU UR4, c[0x0][0x388] ;  /* 0x00007100ff0477ac */ /* 0x000ea20008000800 */
[C---:B------:R-:W-:Y:S01]  /*0120*/  IADD3 R5, PT, PT, R0.reuse, 0x600, RZ ;  /* 0x0000060000057810 */ /* 0x040fe20007ffe0ff */
[C---:B------:R-:W-:Y:S01]  /*0130*/  VIADD R33, R0.reuse, 0x1800 ;  /* 0x0000180000217836 */ /* 0x040fe20000000000 */
[----:B------:R-:W-:Y:S02]  /*0140*/  IADD3 R6, PT, PT, R0, 0x800, RZ ;  /* 0x0000080000067810 */ /* 0x000fe40007ffe0ff */
[----:B------:R-:W-:-:S02]  /*0150*/  CS2R R22, SRZ ;  /* 0x0000000000167805 */ /* 0x000fc4000001ff00 */
[C---:B------:R-:W-:Y:S01]  /*0160*/  IADD3 R7, PT, PT, R0.reuse, 0xa00, RZ ;  /* 0x00000a0000077810 */ /* 0x040fe20007ffe0ff */
[----:B------:R-:W3:Y:S01]  /*0170*/  LDCU.64 UR8, c[0x0][0x358] ;  /* 0x00006b00ff0877ac */ /* 0x000ee20008000a00 */
[C---:B------:R-:W-:Y:S02]  /*0180*/  IADD3 R8, PT, PT, R0.reuse, 0xc00, RZ ;  /* 0x00000c0000087810 */ /* 0x040fe40007ffe0ff */
[C---:B------:R-:W-:Y:S02]  /*0190*/  IADD3 R10, PT, PT, R0.reuse, 0x1000, RZ ;  /* 0x00001000000a7810 */ /* 0x040fe40007ffe0ff */
[C---:B------:R-:W-:Y:S02]  /*01a0*/  IADD3 R11, PT, PT, R0.reuse, 0x1200, RZ ;  /* 0x00001200000b7810 */ /* 0x040fe40007ffe0ff */
[C---:B------:R-:W-:Y:S01]  /*01b0*/  IADD3 R29, PT, PT, R0.reuse, 0x1400, RZ ;  /* 0x00001400001d7810 */ /* 0x040fe20007ffe0ff */
[----:B-1----:R-:W-:Y:S01]  /*01c0*/  UIADD3 UR5, UP0, UPT, UR6, 0x40, URZ ;  /* 0x0000004006057890 */ /* 0x002fe2000ff1e0ff */
[----:B------:R-:W-:-:S02]  /*01d0*/  IADD3 R31, PT, PT, R0, 0x1600, RZ ;  /* 0x00001600001f7810 */ /* 0x000fc40007ffe0ff */
[C---:B------:R-:W-:Y:S01]  /*01e0*/  IADD3 R35, PT, PT, R0.reuse, 0x1a00, RZ ;  /* 0x00001a0000237810 */ /* 0x040fe20007ffe0ff */
[----:B--2---:R-:W-:Y:S01]  /*01f0*/  IMAD.U32 R12, RZ, RZ, UR4 ;  /* 0x00000004ff0c7e24 */ /* 0x004fe2000f8e00ff */
[C---:B------:R-:W-:Y:S01]  /*0200*/  IADD3 R37, PT, PT, R0.reuse, 0x1c00, RZ ;  /* 0x00001c0000257810 */ /* 0x040fe20007ffe0ff */
[----:B------:R-:W-:Y:S01]  /*0210*/  UIADD3.X UR6, UPT, UPT, URZ, UR7, URZ, UP0, !UPT ;  /* 0x00000007ff067290 */ /* 0x000fe200087fe4ff */
[C---:B------:R-:W-:Y:S01]  /*0220*/  IADD3 R28, PT, PT, R0.reuse, 0x1e00, RZ ;  /* 0x00001e00001c7810 */ /* 0x040fe20007ffe0ff */
[----:B------:R-:W-:Y:S01]  /*0230*/  UMOV UR4, URZ ;  /* 0x000000ff00047c82 */ /* 0x000fe20008000000 */
[----:B------:R-:W-:-:S09]  /*0240*/  IADD3 R30, PT, PT, R0, 0x200, RZ ;  /* 0x00000200001e7810 */ /* 0x000fd20007ffe0ff */
.L_x_0:
[----:B------:R-:W-:Y:S01]  /*0250*/  MOV R24, UR5 ;  /* 0x0000000500187c02 */ /* 0x000fe20008000f00 */
[----:B0-----:R-:W-:Y:S01]  /*0260*/  IMAD.WIDE.U32 R20, R0, 0x8, R12 ;  /* 0x0000000800147825 */ /* 0x001fe200078e000c */
[----:B------:R-:W-:-:S03]  /*0270*/  MOV R25, UR6 ;  /* 0x0000000600197c02 */ /* 0x000fc60008000f00 */
[----:B------:R-:W-:Y:S02]  /*0280*/  IMAD.WIDE R24, R2, 0x8, R24 ;  /* 0x0000000802187825 */ /* 0x000fe400078e0218 */
[----:B---3--:R-:W2:Y:S04]  /*0290*/  LDG.E.64 R20, desc[UR8][R20.64] ;  /* 0x0000000814147981 */ /* 0x008ea8000c1e1b00 */
[----:B------:R-:W2:Y:S01]  /*02a0*/  LDG.E.64 R14, desc[UR8][R24.64+-0x40] ;  /* 0xffffc008180e7981 */ /* 0x000ea2000c1e1b00 */
[----:B------:R-:W-:-:S03]  /*02b0*/  IMAD.WIDE.U32 R16, R30, 0x8, R12 ;  /* 0x000000081e107825 */ /* 0x000fc600078e000c */
[----:B------:R-:W3:Y:S04]  /*02c0*/  LDG.E.64 R18, desc[UR8][R24.64+-0x38] ;  /* 0xffffc80818127981 */ /* 0x000ee8000c1e1b00 */
[----:B------:R-:W3:Y:S01]  /*02d0*/  LDG.E.64 R16, desc[UR8][R16.64] ;  /* 0x0000000810107981 */ /* 0x000ee2000c1e1b00 */
[----:B--2---:R-:W-:Y:S01]  /*02e0*/  DFMA R20, R14, R20, R22 ;  /* 0x000000140e14722b */ /* 0x004fe20000000016 */
[--C-:B------:R-:W-:Y:S02]  /*02f0*/  IMAD.WIDE.U32 R22, R4, 0x8, R12.reuse ;  /* 0x0000000804167825 */ /* 0x100fe400078e000c */
[----:B------:R-:W2:Y:S04]  /*0300*/  LDG.E.64 R14, desc[UR8][R24.64+-0x30] ;  /* 0xffffd008180e7981 */ /* 0x000ea8000c1e1b00 */
[----:B------:R-:W2:Y:S01]  /*0310*/  LDG.E.64 R22, desc[UR8][R22.64] ;  /* 0x0000000816167981 */ /* 0x000ea2000c1e1b00 */
[----:B---3--:R-:W-:Y:S01]  /*0320*/  DFMA R18, R18, R16, R20 ;  /* 0x000000101212722b */ /* 0x008fe20000000014 */
[----:B------:R-:W-:-:S05]  /*0330*/  IMAD.WIDE.U32 R26, R5, 0x8, R12 ;  /* 0x00000008051a7825 */ /* 0x000fca00078e000c */
[----:B------:R0:W3:Y:S02]  /*0340*/  LDG.E.64 R16, desc[UR8][R26.64] ;  /* 0x000000081a107981 */ /* 0x0000e4000c1e1b00 */
[----:B0-----:R-:W-:-:S05]  /*0350*/  IMAD.WIDE.U32 R26, R6, 0x8, R12 ;  /* 0x00000008061a7825 */ /* 0x001fca00078e000c */
[----:B------:R-:W4:Y:S01]  /*0360*/  LDG.E.64 R20, desc[UR8][R26.64] ;  /* 0x000000081a147981 */ /* 0x000f22000c1e1b00 */
[----:B--2---:R-:W-:-:S03]  /*0370*/  DFMA R22, R14, R22, R18 ;  /* 0x000000160e16722b */ /* 0x004fc60000000012 */
[----:B------:R-:W3:Y:S04]  /*0380*/  LDG.E.64 R18, desc[UR8][R24.64+-0x28] ;  /* 0xffffd80818127981 */ /* 0x000ee8000c1e1b00 */
[----:B------:R-:W4:Y:S01]  /*0390*/  LDG.E.64 R14, desc[UR8][R24.64+-0x20] ;  /* 0xffffe008180e7981 */ /* 0x000f22000c1e1b00 */
[----:B---3--:R-:W-:Y:S01]  /*03a0*/  DFMA R18, R18, R16, R22 ;  /* 0x000000101212722b */ /* 0x008fe20000000016 */
[----:B------:R-:W-:-:S07]  /*03b0*/  IMAD.WIDE.U32 R16, R7, 0x8, R12 ;  /* 0x0000000807107825 */ /* 0x000fce00078e000c */
[----:B----4-:R-:W-:Y:S01]  /*03c0*/  DFMA R20, R14, R20, R18 ;  /* 0x000000140e14722b */ /* 0x010fe20000000012 */
[----:B------:R-:W2:Y:S01]  /*03d0*/  LDG.E.64 R16, desc[UR8][R16.64] ;  /* 0x0000000810107981 */ /* 0x000ea2000c1e1b00 */
[----:B------:R-:W-:-:S03]  /*03e0*/  IMAD.WIDE.U32 R22, R8, 0x8, R12 ;  /* 0x0000000808167825 */ /* 0x000fc600078e000c */
[----:B------:R-:W2:Y:S04]  /*03f0*/  LDG.E.64 R18, desc[UR8][R24.64+-0x18] ;  /* 0xffffe80818127981 */ /* 0x000ea8000c1e1b00 */
[----:B------:R-:W3:Y:S04]  /*0400*/  LDG.E.64 R22, desc[UR8][R22.64] ;  /* 0x0000000816167981 */ /* 0x000ee8000c1e1b00 */
[----:B------:R-:W3:Y:S01]  /*0410*/  LDG.E.64 R14, desc[UR8][R24.64+-0x10] ;  /* 0xfffff008180e7981 */ /* 0x000ee2000c1e1b00 */
[----:B------:R-:W-:Y:S01]  /*0420*/  IMAD.WIDE.U32 R26, R9, 0x8, R12 ;  /* 0x00000008091a7825 */ /* 0x000fe200078e000c */
[----:B--2---:R-:W-:-:S04]  /*0430*/  DFMA R18, R18, R16, R20 ;  /* 0x000000101212722b */ /* 0x004fc80000000014 */
[----:B------:R0:W2:Y:S04]  /*0440*/  LDG.E.64 R16, desc[UR8][R26.64] ;  /* 0x000000081a107981 */ /* 0x0000a8000c1e1b00 */
[----:B---3--:R-:W-:Y:S02]  /*0450*/  DFMA R22, R14, R22, R18 ;  /* 0x000000160e16722b */ /* 0x008fe40000000012 */
[----:B------:R-:W2:Y:S01]  /*0460*/  LDG.E.64 R18, desc[UR8][R24.64+-0x8] ;  /* 0xfffff80818127981 */ /* 0x000ea2000c1e1b00 */
[----:B0-----:R-:W-:-:S03]  /*0470*/  IMAD.WIDE.U32 R26, R10, 0x8, R12 ;  /* 0x000000080a1a7825 */ /* 0x001fc600078e000c */
[----:B------:R-:W3:Y:S04]  /*0480*/  LDG.E.64 R14, desc[UR8][R24.64] ;  /* 0x00000008180e7981 */ /* 0x000ee8000c1e1b00 */
[----:B------:R-:W3:Y:S01]  /*0490*/  LDG.E.64 R20, desc[UR8][R26.64] ;  /* 0x000000081a147981 */ /* 0x000ee2000c1e1b00 */
[----:B--2---:R-:W-:Y:S01]  /*04a0*/  DFMA R18, R18, R16, R22 ;  /* 0x000000101212722b */ /* 0x004fe20000000016 */
[----:B------:R-:W-:-:S07]  /*04b0*/  IMAD.WIDE.U32 R16, R11, 0x8, R12 ;  /* 0x000000080b107825 */ /* 0x000fce00078e000c */
[----:B---3--:R-:W-:Y:S01]  /*04c0*/  DFMA R20, R14, R20, R18 ;  /* 0x000000140e14722b */ /* 0x008fe20000000012 */
        /* <DEDUP_REMOVED lines=8> */
[----:B------:R-:W2:Y:S01]  /*0550*/  LDG.E.64 R20, desc[UR8][R24.64+0x18] ;  /* 0x0000180818147981 */ /* 0x000ea2000c1e1b00 */
[----:B---3--:R-:W-:Y:S01]  /*0560*/  DFMA R22, R14, R22, R16 ;  /* 0x000000160e16722b */ /* 0x008fe20000000010 */
[--C-:B------:R-:W-:Y:S02]  /*0570*/  IMAD.WIDE.U32 R14, R33, 0x8, R12.reuse ;  /* 0x00000008210e7825 */ /* 0x100fe400078e000c */
[----:B------:R-:W3:Y:S04]  /*0580*/  LDG.E.64 R16, desc[UR8][R24.64+0x20] ;  /* 0x0000200818107981 */ /* 0x000ee8000c1e1b00 */
[----:B------:R-:W3:Y:S01]  /*0590*/  LDG.E.64 R14, desc[UR8][R14.64] ;  /* 0x000000080e0e7981 */ /* 0x000ee2000c1e1b00 */
[----:B0-----:R-:W-:-:S06]  /*05a0*/  IMAD.WIDE.U32 R26, R28, 0x8, R12 ;  /* 0x000000081c1a7825 */ /* 0x001fcc00078e000c */
[----:B------:R-:W4:Y:S01]  /*05b0*/  LDG.E.64 R26, desc[UR8][R26.64] ;  /* 0x000000081a1a7981 */ /* 0x000f22000c1e1b00 */
[----:B--2---:R-:W-:Y:S01]  /*05c0*/  DFMA R18, R20, R18, R22 ;  /* 0x000000121412722b */ /* 0x004fe20000000016 */
[--C-:B------:R-:W-:Y:S02]  /*05d0*/  IMAD.WIDE.U32 R22, R35, 0x8, R12.reuse ;  /* 0x0000000823167825 */ /* 0x100fe400078e000c */
[----:B------:R-:W2:Y:S04]  /*05e0*/  LDG.E.64 R20, desc[UR8][R24.64+0x28] ;  /* 0x0000280818147981 */ /* 0x000ea8000c1e1b00 */
[----:B------:R-:W2:Y:S01]  /*05f0*/  LDG.E.64 R22, desc[UR8][R22.64] ;  /* 0x0000000816167981 */ /* 0x000ea2000c1e1b00 */
[----:B---3--:R-:W-:Y:S01]  /*0600*/  DFMA R14, R16, R14, R18 ;  /* 0x0000000e100e722b */ /* 0x008fe20000000012 */
[----:B------:R-:W-:-:S02]  /*0610*/  IMAD.WIDE.U32 R18, R37, 0x8, R12 ;  /* 0x0000000825127825 */ /* 0x000fc400078e000c */
[----:B------:R-:W3:Y:S04]  /*0620*/  LDG.E.64 R16, desc[UR8][R24.64+0x30] ;  /* 0x0000300818107981 */ /* 0x000ee8000c1e1b00 */
[----:B------:R-:W3:Y:S04]  /*0630*/  LDG.E.64 R18, desc[UR8][R18.64] ;  /* 0x0000000812127981 */ /* 0x000ee8000c1e1b00 */
[----:B------:R-:W4:Y:S01]  /*0640*/  LDG.E.64 R24, desc[UR8][R24.64+0x38] ;  /* 0x0000380818187981 */ /* 0x000f22000c1e1b00 */
[----:B------:R-:W-:-:S04]  /*0650*/  UIADD3 UR4, UPT, UPT, UR4, 0x10, URZ ;  /* 0x0000001004047890 */ /* 0x000fc8000fffe0ff */
[----:B------:R-:W-:Y:S01]  /*0660*/  UISETP.NE.AND UP0, UPT, UR4, 0x400, UPT ;  /* 0x000004000400788c */ /* 0x000fe2000bf05270 */
[----:B------:R-:W-:Y:S02]  /*0670*/  IADD3 R12, P0, PT, R12, 0x10000, RZ ;  /* 0x000100000c0c7810 */ /* 0x000fe40007f1e0ff */
[----:B------:R-:W-:Y:S02]  /*0680*/  IADD3 R2, PT, PT, R2, 0x10, RZ ;  /* 0x0000001002027810 */ /* 0x000fe40007ffe0ff */
[----:B------:R-:W-:Y:S01]  /*0690*/  IADD3.X R13, PT, PT, RZ, R13, RZ, P0, !PT ;  /* 0x0000000dff0d7210 */ /* 0x000fe200007fe4ff */
[----:B--2---:R-:W-:-:S08]  /*06a0*/  DFMA R14, R20, R22, R14 ;  /* 0x00000016140e722b */ /* 0x004fd0000000000e */
[----:B---3--:R-:W-:-:S08]  /*06b0*/  DFMA R14, R16, R18, R14 ;  /* 0x00000012100e722b */ /* 0x008fd0000000000e */
[----:B----4-:R-:W-:Y:S01]  /*06c0*/  DFMA R22, R24, R26, R14 ;  /* 0x0000001a1816722b */ /* 0x010fe2000000000e */
[----:B------:R-:W-:Y:S10]  /*06d0*/  BRA.U UP0, `(.L_x_0) ;  /* 0xfffffff900dc7547 */ /* 0x000ff4000b83ffff */
[----:B------:R-:W0:Y:S01]  /*06e0*/  LDC.64 R4, c[0x0][0x390] ;  /* 0x0000e400ff047b82 */ /* 0x000e220000000a00 */
[----:B------:R-:W-:-:S05]  /*06f0*/  LEA R3, R3, R0, 0x9 ;  /* 0x0000000003037211 */ /* 0x000fca00078e48ff */
[----:B0-----:R-:W-:-:S05]  /*0700*/  IMAD.WIDE R2, R3, 0x8, R4 ;  /* 0x0000000803027825 */ /* 0x001fca00078e0204 */
[----:B------:R-:W-:Y:S01]  /*0710*/  STG.E.64 desc[UR8][R2.64], R22 ;  /* 0x0000001602007986 */ /* 0x000fe2000c101b08 */
[----:B------:R-:W-:Y:S05]  /*0720*/  EXIT ;  /* 0x000000000000794d */ /* 0x000fea0003800000 */
.L_x_1:
[----:B------:R-:W-:-:S00]  /*0730*/  BRA `(.L_x_1) ;  /* 0xfffffffc00fc7947 */ /* 0x000fc0000383ffff */
[----:B------:R-:W-:-:S00]  /*0740*/  NOP ;  /* 0x0000000000007918 */ /* 0x000fc00000000000 */
        /* <DEDUP_REMOVED lines=11> */
.L_x_2:


//--------------------- .nv.shared.reserved.0     --------------------------
	.section	.nv.shared.reserved.0,"aw",@nobits
	.weak		__nv_reservedSMEM_offset_0_alias
	.size		__nv_reservedSMEM_offset_0_alias, 0, 64
	.other		__nv_reservedSMEM_offset_0_alias,@"STO_CUDA_RESERVED_SHARED STV_DEFAULT"
__nv_reservedSMEM_offset_0_alias:
	.zero		0
	.zero		64


//--------------------- .nv.constant0._Z10multMatrizPdS_S_ --------------------------
	.section	.nv.constant0._Z10multMatrizPdS_S_,"a",@progbits
	.sectionflags	@""
	.align	4
.nv.constant0._Z10multMatrizPdS_S_:
	.zero		920


//--------------------- SYMBOLS --------------------------

	.type		.nv.reservedSmem.offset0,@object
	.size		.nv.reservedSmem.offset0,0x4
